//
// Generated by NVIDIA NVVM Compiler
//
// Compiler Build ID: CL-36424714
// Cuda compilation tools, release 13.0, V13.0.88
// Based on NVVM 20.0.0
//

.version 9.0
.target sm_100
.address_size 64

	// .globl	addIntKernel

.visible .entry addIntKernel(
	.param .u64 .ptr .align 1 addIntKernel_param_0,
	.param .u64 .ptr .align 1 addIntKernel_param_1,
	.param .u64 .ptr .align 1 addIntKernel_param_2
)
{
	.reg .b32 	%r<5>;
	.reg .b64 	%rd<11>;

	ld.param.u64 	%rd1, [addIntKernel_param_0];
	ld.param.u64 	%rd2, [addIntKernel_param_1];
	ld.param.u64 	%rd3, [addIntKernel_param_2];
	cvta.to.global.u64 	%rd4, %rd1;
	cvta.to.global.u64 	%rd5, %rd3;
	cvta.to.global.u64 	%rd6, %rd2;
	mov.u32 	%r1, %tid.x;
	mul.wide.u32 	%rd7, %r1, 4;
	add.s64 	%rd8, %rd6, %rd7;
	ld.global.u32 	%r2, [%rd8];
	add.s64 	%rd9, %rd5, %rd7;
	ld.global.u32 	%r3, [%rd9];
	add.s32 	%r4, %r3, %r2;
	add.s64 	%rd10, %rd4, %rd7;
	st.global.u32 	[%rd10], %r4;
	ret;

}
	// .globl	addFloatKernel
.visible .entry addFloatKernel(
	.param .u64 .ptr .align 1 addFloatKernel_param_0,
	.param .u64 .ptr .align 1 addFloatKernel_param_1,
	.param .u64 .ptr .align 1 addFloatKernel_param_2
)
{
	.reg .b32 	%r<2>;
	.reg .b32 	%f<4>;
	.reg .b64 	%rd<11>;

	ld.param.u64 	%rd1, [addFloatKernel_param_0];
	ld.param.u64 	%rd2, [addFloatKernel_param_1];
	ld.param.u64 	%rd3, [addFloatKernel_param_2];
	cvta.to.global.u64 	%rd4, %rd1;
	cvta.to.global.u64 	%rd5, %rd3;
	cvta.to.global.u64 	%rd6, %rd2;
	mov.u32 	%r1, %tid.x;
	mul.wide.u32 	%rd7, %r1, 4;
	add.s64 	%rd8, %rd6, %rd7;
	ld.global.f32 	%f1, [%rd8];
	add.s64 	%rd9, %rd5, %rd7;
	ld.global.f32 	%f2, [%rd9];
	add.f32 	%f3, %f1, %f2;
	add.s64 	%rd10, %rd4, %rd7;
	st.global.f32 	[%rd10], %f3;
	ret;

}


// ===== COMPILED SASS (sm_100) =====

	.target	sm_100

	.elftype	@"ET_EXEC"


//--------------------- .note.nv.tkinfo           --------------------------
	.section	.note.nv.tkinfo,"",@"SHT_NOTE"
	.sectionflags	@"SHF_NOTE_NV_TKINFO"
	.tkinfo
        /*0018*/ 	.word	0x00000002
        /*0030*/ 	.string	""
        /*0030*/ 	.string	"ptxas"
        /*0030*/ 	.string	"Cuda compilation tools, release 13.0, V13.0.88"
        /*0030*/ 	.string	"Build cuda_13.0.r13.0/compiler.36424714_0"
        /*0030*/ 	.string	"-arch sm_100 -m 64 "



//--------------------- .note.nv.cuinfo           --------------------------
	.section	.note.nv.cuinfo,"",@"SHT_NOTE"
	.sectionflags	@"SHF_NOTE_NV_CUINFO"
        /*0018*/ 	.short	0x0002
        /*001a*/ 	.short	0x0064
        /*001c*/ 	.short	0x0082
	.zero		2


//--------------------- .nv.info                  --------------------------
	.section	.nv.info,"",@"SHT_CUDA_INFO"
	.align	4


	//----- nvinfo : EIATTR_REGCOUNT
	.align		4
        /*0000*/ 	.byte	0x04, 0x2f
        /*0002*/ 	.short	(.L_1 - .L_0)
	.align		4
.L_0:
        /*0004*/ 	.word	index@(addIntKernel)
        /*0008*/ 	.word	0x0000000c


	//----- nvinfo : EIATTR_FRAME_SIZE
	.align		4
.L_1:
        /*000c*/ 	.byte	0x04, 0x11
        /*000e*/ 	.short	(.L_3 - .L_2)
	.align		4
.L_2:
        /*0010*/ 	.word	index@(addIntKernel)
        /*0014*/ 	.word	0x00000000


	//----- nvinfo : EIATTR_REGCOUNT
	.align		4
.L_3:
        /*0018*/ 	.byte	0x04, 0x2f
        /*001a*/ 	.short	(.L_5 - .L_4)
	.align		4
.L_4:
        /*001c*/ 	.word	index@(addFloatKernel)
        /*0020*/ 	.word	0x0000000c


	//----- nvinfo : EIATTR_FRAME_SIZE
	.align		4
.L_5:
        /*0024*/ 	.byte	0x04, 0x11
        /*0026*/ 	.short	(.L_7 - .L_6)
	.align		4
.L_6:
        /*0028*/ 	.word	index@(addFloatKernel)
        /*002c*/ 	.word	0x00000000


	//----- nvinfo : EIATTR_MIN_STACK_SIZE
	.align		4
.L_7:
        /*0030*/ 	.byte	0x04, 0x12
        /*0032*/ 	.short	(.L_9 - .L_8)
	.align		4
.L_8:
        /*0034*/ 	.word	index@(addFloatKernel)
        /*0038*/ 	.word	0x00000000


	//----- nvinfo : EIATTR_MIN_STACK_SIZE
	.align		4
.L_9:
        /*003c*/ 	.byte	0x04, 0x12
        /*003e*/ 	.short	(.L_11 - .L_10)
	.align		4
.L_10:
        /*0040*/ 	.word	index@(addIntKernel)
        /*0044*/ 	.word	0x00000000
.L_11:


//--------------------- .nv.compat                --------------------------
	.section	.nv.compat,"",@"SHT_CUDA_COMPAT_INFO"
	.align	4
        /*0000*/ 	.byte	0x02, 0x09, 0x00, 0x00, 0x02, 0x02, 0x01, 0x00, 0x02, 0x05, 0x05, 0x00, 0x03, 0x07, 0x01, 0x01
        /*0010*/ 	.byte	0x02, 0x03, 0x00, 0x00, 0x02, 0x06, 0x01, 0x00, 0x04, 0x0b, 0x08, 0x00, 0x09, 0x00, 0x00, 0x00
        /*0020*/ 	.byte	0x00, 0x00, 0x00, 0x00


//--------------------- .nv.info.addFloatKernel   --------------------------
	.section	.nv.info.addFloatKernel,"",@"SHT_CUDA_INFO"
	.sectionflags	@""
	.align	4


	//----- nvinfo : EIATTR_CUDA_API_VERSION
	.align		4
        /*0000*/ 	.byte	0x04, 0x37
        /*0002*/ 	.short	(.L_13 - .L_12)
.L_12:
        /*0004*/ 	.word	0x00000082


	//----- nvinfo : EIATTR_KPARAM_INFO
	.align		4
.L_13:
        /*0008*/ 	.byte	0x04, 0x17
        /*000a*/ 	.short	(.L_15 - .L_14)
.L_14:
        /*000c*/ 	.word	0x00000000
        /*0010*/ 	.short	0x0002
        /*0012*/ 	.short	0x0010
        /*0014*/ 	.byte	0x00, 0xf5, 0x21, 0x00


	//----- nvinfo : EIATTR_KPARAM_INFO
	.align		4
.L_15:
        /*0018*/ 	.byte	0x04, 0x17
        /*001a*/ 	.short	(.L_17 - .L_16)
.L_16:
        /*001c*/ 	.word	0x00000000
        /*0020*/ 	.short	0x0001
        /*0022*/ 	.short	0x0008
        /*0024*/ 	.byte	0x00, 0xf5, 0x21, 0x00


	//----- nvinfo : EIATTR_KPARAM_INFO
	.align		4
.L_17:
        /*0028*/ 	.byte	0x04, 0x17
        /*002a*/ 	.short	(.L_19 - .L_18)
.L_18:
        /*002c*/ 	.word	0x00000000
        /*0030*/ 	.short	0x0000
        /*0032*/ 	.short	0x0000
        /*0034*/ 	.byte	0x00, 0xf5, 0x21, 0x00


	//----- nvinfo : EIATTR_SPARSE_MMA_MASK
	.align		4
.L_19:
        /*0038*/ 	.byte	0x03, 0x50
        /*003a*/ 	.short	0x0000


	//----- nvinfo : EIATTR_MAXREG_COUNT
	.align		4
        /*003c*/ 	.byte	0x03, 0x1b
        /*003e*/ 	.short	0x00ff


	//----- nvinfo : EIATTR_MERCURY_ISA_VERSION
	.align		4
        /*0040*/ 	.byte	0x03, 0x5f
        /*0042*/ 	.short	0x0101


	//----- nvinfo : EIATTR_VRC_CTA_INIT_COUNT
	.align		4
        /*0044*/ 	.byte	0x02, 0x4a
	.zero		1
	.zero		1


	//----- nvinfo : EIATTR_EXIT_INSTR_OFFSETS
	.align		4
        /*0048*/ 	.byte	0x04, 0x1c
        /*004a*/ 	.short	(.L_21 - .L_20)


	//   ....[0]....
.L_20:
        /*004c*/ 	.word	0x000000d0


	//----- nvinfo : EIATTR_CBANK_PARAM_SIZE
	.align		4
.L_21:
        /*0050*/ 	.byte	0x03, 0x19
        /*0052*/ 	.short	0x0018


	//----- nvinfo : EIATTR_PARAM_CBANK
	.align		4
        /*0054*/ 	.byte	0x04, 0x0a
        /*0056*/ 	.short	(.L_23 - .L_22)
	.align		4
.L_22:
        /*0058*/ 	.word	index@(.nv.constant0.addFloatKernel)
        /*005c*/ 	.short	0x0380
        /*005e*/ 	.short	0x0018


	//----- nvinfo : EIATTR_SW_WAR
	.align		4
.L_23:
        /*0060*/ 	.byte	0x04, 0x36
        /*0062*/ 	.short	(.L_25 - .L_24)
.L_24:
        /*0064*/ 	.word	0x00000008
.L_25:


//--------------------- .nv.info.addIntKernel     --------------------------
	.section	.nv.info.addIntKernel,"",@"SHT_CUDA_INFO"
	.sectionflags	@""
	.align	4


	//----- nvinfo : EIATTR_CUDA_API_VERSION
	.align		4
        /*0000*/ 	.byte	0x04, 0x37
        /*0002*/ 	.short	(.L_27 - .L_26)
.L_26:
        /*0004*/ 	.word	0x00000082


	//----- nvinfo : EIATTR_KPARAM_INFO
	.align		4
.L_27:
        /*0008*/ 	.byte	0x04, 0x17
        /*000a*/ 	.short	(.L_29 - .L_28)
.L_28:
        /*000c*/ 	.word	0x00000000
        /*0010*/ 	.short	0x0002
        /*0012*/ 	.short	0x0010
        /*0014*/ 	.byte	0x00, 0xf5, 0x21, 0x00


	//----- nvinfo : EIATTR_KPARAM_INFO
	.align		4
.L_29:
        /*0018*/ 	.byte	0x04, 0x17
        /*001a*/ 	.short	(.L_31 - .L_30)
.L_30:
        /*001c*/ 	.word	0x00000000
        /*0020*/ 	.short	0x0001
        /*0022*/ 	.short	0x0008
        /*0024*/ 	.byte	0x00, 0xf5, 0x21, 0x00


	//----- nvinfo : EIATTR_KPARAM_INFO
	.align		4
.L_31:
        /*0028*/ 	.byte	0x04, 0x17
        /*002a*/ 	.short	(.L_33 - .L_32)
.L_32:
        /*002c*/ 	.word	0x00000000
        /*0030*/ 	.short	0x0000
        /*0032*/ 	.short	0x0000
        /*0034*/ 	.byte	0x00, 0xf5, 0x21, 0x00


	//----- nvinfo : EIATTR_SPARSE_MMA_MASK
	.align		4
.L_33:
        /*0038*/ 	.byte	0x03, 0x50
        /*003a*/ 	.short	0x0000


	//----- nvinfo : EIATTR_MAXREG_COUNT
	.align		4
        /*003c*/ 	.byte	0x03, 0x1b
        /*003e*/ 	.short	0x00ff


	//----- nvinfo : EIATTR_MERCURY_ISA_VERSION
	.align		4
        /*0040*/ 	.byte	0x03, 0x5f
        /*0042*/ 	.short	0x0101


	//----- nvinfo : EIATTR_VRC_CTA_INIT_COUNT
	.align		4
        /*0044*/ 	.byte	0x02, 0x4a
	.zero		1
	.zero		1


	//----- nvinfo : EIATTR_EXIT_INSTR_OFFSETS
	.align		4
        /*0048*/ 	.byte	0x04, 0x1c
        /*004a*/ 	.short	(.L_35 - .L_34)


	//   ....[0]....
.L_34:
        /*004c*/ 	.word	0x000000d0


	//----- nvinfo : EIATTR_CBANK_PARAM_SIZE
	.align		4
.L_35:
        /*0050*/ 	.byte	0x03, 0x19
        /*0052*/ 	.short	0x0018


	//----- nvinfo : EIATTR_PARAM_CBANK
	.align		4
        /*0054*/ 	.byte	0x04, 0x0a
        /*0056*/ 	.short	(.L_37 - .L_36)
	.align		4
.L_36:
        /*0058*/ 	.word	index@(.nv.constant0.addIntKernel)
        /*005c*/ 	.short	0x0380
        /*005e*/ 	.short	0x0018


	//----- nvinfo : EIATTR_SW_WAR
	.align		4
.L_37:
        /*0060*/ 	.byte	0x04, 0x36
        /*0062*/ 	.short	(.L_39 - .L_38)
.L_38:
        /*0064*/ 	.word	0x00000008
.L_39:


//--------------------- .nv.callgraph             --------------------------
	.section	.nv.callgraph,"",@"SHT_CUDA_CALLGRAPH"
	.align	4
	.sectionentsize	8
	.align		4
        /*0000*/ 	.word	0x00000000
	.align		4
        /*0004*/ 	.word	0xffffffff
	.align		4
        /*0008*/ 	.word	0x00000000
	.align		4
        /*000c*/ 	.word	0xfffffffe
	.align		4
        /*0010*/ 	.word	0x00000000
	.align		4
        /*0014*/ 	.word	0xfffffffd
	.align		4
        /*0018*/ 	.word	0x00000000
	.align		4
        /*001c*/ 	.word	0xfffffffc


//--------------------- .text.addFloatKernel      --------------------------
	.section	.text.addFloatKernel,"ax",@progbits
	.align	128
        .global         addFloatKernel
        .type           addFloatKernel,@function
        .size           addFloatKernel,(.L_x_2 - addFloatKernel)
        .other          addFloatKernel,@"STO_CUDA_ENTRY STV_DEFAULT"
addFloatKernel:
.text.addFloatKernel:
[----:B------:R-:W-:Y:S01]  /*0000*/  LDC R1, c[0x0][0x37c] ;  /* 0x0000df00ff017b82 */ /* 0x000fe20000000800 */
[----:B------:R-:W0:Y:S07]  /*0010*/  S2R R9, SR_TID.X ;  /* 0x0000000000097919 */ /* 0x000e2e0000002100 */
[----:B------:R-:W0:Y:S01]  /*0020*/  LDC.64 R2, c[0x0][0x388] ;  /* 0x0000e200ff027b82 */ /* 0x000e220000000a00 */
[----:B------:R-:W1:Y:S07]  /*0030*/  LDCU.64 UR4, c[0x0][0x358] ;  /* 0x00006b00ff0477ac */ /* 0x000e6e0008000a00 */
[----:B------:R-:W2:Y:S08]  /*0040*/  LDC.64 R4, c[0x0][0x390] ;  /* 0x0000e400ff047b82 */ /* 0x000eb00000000a00 */
[----:B------:R-:W3:Y:S01]  /*0050*/  LDC.64 R6, c[0x0][0x380] ;  /* 0x0000e000ff067b82 */ /* 0x000ee20000000a00 */
[----:B0-----:R-:W-:-:S04]  /*0060*/  IMAD.WIDE.U32 R2, R9, 0x4, R2 ;  /* 0x0000000409027825 */ /* 0x001fc800078e0002 */
[C---:B--2---:R-:W-:Y:S02]  /*0070*/  IMAD.WIDE.U32 R4, R9.reuse, 0x4, R4 ;  /* 0x0000000409047825 */ /* 0x044fe400078e0004 */
[----:B-1----:R-:W2:Y:S04]  /*0080*/  LDG.E R2, desc[UR4][R2.64] ;  /* 0x0000000402027981 */ /* 0x002ea8000c1e1900 */
[----:B------:R-:W2:Y:S01]  /*0090*/  LDG.E R5, desc[UR4][R4.64] ;  /* 0x0000000404057981 */ /* 0x000ea2000c1e1900 */
[----:B---3--:R-:W-:-:S04]  /*00a0*/  IMAD.WIDE.U32 R6, R9, 0x4, R6 ;  /* 0x0000000409067825 */ /* 0x008fc800078e0006 */
[----:B--2---:R-:W-:-:S05]  /*00b0*/  FADD R9, R2, R5 ;  /* 0x0000000502097221 */ /* 0x004fca0000000000 */
[----:B------:R-:W-:Y:S01]  /*00c0*/  STG.E desc[UR4][R6.64], R9 ;  /* 0x0000000906007986 */ /* 0x000fe2000c101904 */
[----:B------:R-:W-:Y:S05]  /*00d0*/  EXIT ;  /* 0x000000000000794d */ /* 0x000fea0003800000 */
.L_x_0:
[----:B------:R-:W-:-:S00]  /*00e0*/  BRA `(.L_x_0) ;  /* 0xfffffffc00fc7947 */ /* 0x000fc0000383ffff */
[----:B------:R-:W-:-:S00]  /*00f0*/  NOP ;  /* 0x0000000000007918 */ /* 0x000fc00000000000 */
        /* <DEDUP_REMOVED lines=8> */
.L_x_2:


//--------------------- .text.addIntKernel        --------------------------
	.section	.text.addIntKernel,"ax",@progbits
	.align	128
        .global         addIntKernel
        .type           addIntKernel,@function
        .size           addIntKernel,(.L_x_3 - addIntKernel)
        .other          addIntKernel,@"STO_CUDA_ENTRY STV_DEFAULT"
addIntKernel:
.text.addIntKernel:
        /* <DEDUP_REMOVED lines=10> */
[----:B---3--:R-:W-:Y:S01]  /*00a0*/  IMAD.WIDE.U32 R6, R9, 0x4, R6 ;  /* 0x0000000409067825 */ /* 0x008fe200078e0006 */
[----:B--2---:R-:W-:-:S05]  /*00b0*/  IADD3 R9, PT, PT, R2, R5, RZ ;  /* 0x0000000502097210 */ /* 0x004fca0007ffe0ff */
[----:B------:R-:W-:Y:S01]  /*00c0*/  STG.E desc[UR4][R6.64], R9 ;  /* 0x0000000906007986 */ /* 0x000fe2000c101904 */
[----:B------:R-:W-:Y:S05]  /*00d0*/  EXIT ;  /* 0x000000000000794d */ /* 0x000fea0003800000 */
.L_x_1:
        /* <DEDUP_REMOVED lines=10> */
.L_x_3:


//--------------------- .nv.shared.reserved.0     --------------------------
	.section	.nv.shared.reserved.0,"aw",@nobits
	.weak		__nv_reservedSMEM_offset_0_alias
	.size		__nv_reservedSMEM_offset_0_alias, 0, 64
	.other		__nv_reservedSMEM_offset_0_alias,@"STO_CUDA_RESERVED_SHARED STV_DEFAULT"
__nv_reservedSMEM_offset_0_alias:
	.zero		0
	.zero		64


//--------------------- .nv.constant0.addFloatKernel --------------------------
	.section	.nv.constant0.addFloatKernel,"a",@progbits
	.sectionflags	@""
	.align	4
.nv.constant0.addFloatKernel:
	.zero		920


//--------------------- .nv.constant0.addIntKernel --------------------------
	.section	.nv.constant0.addIntKernel,"a",@progbits
	.sectionflags	@""
	.align	4
.nv.constant0.addIntKernel:
	.zero		920


//--------------------- SYMBOLS --------------------------

	.type		.nv.reservedSmem.offset0,@object
	.size		.nv.reservedSmem.offset0,0x4
